	.headerflags	@"EF_CUDA_TEXMODE_UNIFIED EF_CUDA_64BIT_ADDRESS EF_CUDA_ACCELERATORS EF_CUDA_SM90 EF_CUDA_VIRTUAL_SM(EF_CUDA_SM90)"
	.elftype	@"ET_EXEC"


//--------------------- .nv.info                  --------------------------
	.section	.nv.info,"",@"SHT_CUDA_INFO"
	.align	4


	//----- nvinfo : EIATTR_REGCOUNT
	.align		4
        /*0000*/ 	.byte	0x04, 0x2f
        /*0002*/ 	.short	(.L_1 - .L_0)
	.align		4
.L_0:
        /*0004*/ 	.word	index@(triton_poi_fused_clone_1)
        /*0008*/ 	.word	0x0000000e


	//----- nvinfo : EIATTR_MIN_STACK_SIZE
	.align		4
.L_1:
        /*000c*/ 	.byte	0x04, 0x12
        /*000e*/ 	.short	(.L_3 - .L_2)
	.align		4
.L_2:
        /*0010*/ 	.word	index@(triton_poi_fused_clone_1)
        /*0014*/ 	.word	0x00000000


	//----- nvinfo : EIATTR_FRAME_SIZE
	.align		4
.L_3:
        /*0018*/ 	.byte	0x04, 0x11
        /*001a*/ 	.short	(.L_5 - .L_4)
	.align		4
.L_4:
        /*001c*/ 	.word	index@(triton_poi_fused_clone_1)
        /*0020*/ 	.word	0x00000000


	//----- nvinfo : EIATTR_MIN_STACK_SIZE
	.align		4
.L_5:
        /*0024*/ 	.byte	0x04, 0x12
        /*0026*/ 	.short	(.L_7 - .L_6)
	.align		4
.L_6:
        /*0028*/ 	.word	index@(triton_poi_fused_clone_1)
        /*002c*/ 	.word	0x00000000
.L_7:


//--------------------- .nv.info.triton_poi_fused_clone_1 --------------------------
	.section	.nv.info.triton_poi_fused_clone_1,"",@"SHT_CUDA_INFO"
	.sectionflags	@""
	.align	4


	//----- nvinfo : EIATTR_CUDA_API_VERSION
	.align		4
        /*0000*/ 	.byte	0x04, 0x37
        /*0002*/ 	.short	(.L_9 - .L_8)
.L_8:
        /*0004*/ 	.word	0x0000007c


	//----- nvinfo : EIATTR_KPARAM_INFO
	.align		4
.L_9:
        /*0008*/ 	.byte	0x04, 0x17
        /*000a*/ 	.short	(.L_11 - .L_10)
.L_10:
        /*000c*/ 	.word	0x00000000
        /*0010*/ 	.short	0x0002
        /*0012*/ 	.short	0x0010
        /*0014*/ 	.byte	0x00, 0xf0, 0x11, 0x00


	//----- nvinfo : EIATTR_KPARAM_INFO
	.align		4
.L_11:
        /*0018*/ 	.byte	0x04, 0x17
        /*001a*/ 	.short	(.L_13 - .L_12)
.L_12:
        /*001c*/ 	.word	0x00000000
        /*0020*/ 	.short	0x0001
        /*0022*/ 	.short	0x0008
        /*0024*/ 	.byte	0x00, 0xf4, 0x21, 0x00


	//----- nvinfo : EIATTR_KPARAM_INFO
	.align		4
.L_13:
        /*0028*/ 	.byte	0x04, 0x17
        /*002a*/ 	.short	(.L_15 - .L_14)
.L_14:
        /*002c*/ 	.word	0x00000000
        /*0030*/ 	.short	0x0000
        /*0032*/ 	.short	0x0000
        /*0034*/ 	.byte	0x00, 0xf4, 0x21, 0x00


	//----- nvinfo : EIATTR_SPARSE_MMA_MASK
	.align		4
.L_15:
        /*0038*/ 	.byte	0x03, 0x50
        /*003a*/ 	.short	0x0000


	//----- nvinfo : EIATTR_MAXREG_COUNT
	.align		4
        /*003c*/ 	.byte	0x03, 0x1b
        /*003e*/ 	.short	0x00ff


	//----- nvinfo : EIATTR_EXIT_INSTR_OFFSETS
	.align		4
        /*0040*/ 	.byte	0x04, 0x1c
        /*0042*/ 	.short	(.L_17 - .L_16)


	//   ....[0]....
.L_16:
        /*0044*/ 	.word	0x00000250


	//   ....[1]....
        /*0048*/ 	.word	0x00000270


	//----- nvinfo : EIATTR_REQNTID
	.align		4
.L_17:
        /*004c*/ 	.byte	0x04, 0x10
        /*004e*/ 	.short	(.L_19 - .L_18)
.L_18:
        /*0050*/ 	.word	0x00000080
        /*0054*/ 	.word	0x00000001
        /*0058*/ 	.word	0x00000001


	//----- nvinfo : EIATTR_CBANK_PARAM_SIZE
	.align		4
.L_19:
        /*005c*/ 	.byte	0x03, 0x19
        /*005e*/ 	.short	0x0014


	//----- nvinfo : EIATTR_PARAM_CBANK
	.align		4
        /*0060*/ 	.byte	0x04, 0x0a
        /*0062*/ 	.short	(.L_21 - .L_20)
	.align		4
.L_20:
        /*0064*/ 	.word	index@(.nv.constant0.triton_poi_fused_clone_1)
        /*0068*/ 	.short	0x0210
        /*006a*/ 	.short	0x0014


	//----- nvinfo : EIATTR_SW_WAR
	.align		4
.L_21:
        /*006c*/ 	.byte	0x04, 0x36
        /*006e*/ 	.short	(.L_23 - .L_22)
.L_22:
        /*0070*/ 	.word	0x00000008
.L_23:


//--------------------- .nv.callgraph             --------------------------
	.section	.nv.callgraph,"",@"SHT_CUDA_CALLGRAPH"
	.align	4
	.sectionentsize	8
	.align		4
        /*0000*/ 	.word	0x00000000
	.align		4
        /*0004*/ 	.word	0xffffffff
	.align		4
        /*0008*/ 	.word	0x00000000
	.align		4
        /*000c*/ 	.word	0xfffffffe
	.align		4
        /*0010*/ 	.word	0x00000000
	.align		4
        /*0014*/ 	.word	0xfffffffd
	.align		4
        /*0018*/ 	.word	0x00000000
	.align		4
        /*001c*/ 	.word	0xfffffffc


//--------------------- .text.triton_poi_fused_clone_1 --------------------------
	.section	.text.triton_poi_fused_clone_1,"ax",@progbits
	.align	128
        .global         triton_poi_fused_clone_1
        .type           triton_poi_fused_clone_1,@function
        .size           triton_poi_fused_clone_1,(.L_x_1 - triton_poi_fused_clone_1)
        .other          triton_poi_fused_clone_1,@"STO_CUDA_ENTRY STV_DEFAULT"
triton_poi_fused_clone_1:
.text.triton_poi_fused_clone_1:
[----:B------:R-:W0:Y:S02]  /*0000*/  LDC R1, c[0x0][0x28] ;  /* 0x00000a00ff017b82 */ /* 0x000e240000000800 */
[----:B------:R-:W1:Y:S01]  /*0010*/  S2R R0, SR_TID.X ;  /* 0x0000000000007919 */ /* 0x000e620000002100 */
[----:B------:R-:W-:Y:S01]  /*0020*/  ULDC.64 UR4, c[0x0][0x208] ;  /* 0x0000820000047ab9 */ /* 0x000fe20000000a00 */
[----:B------:R-:W2:Y:S01]  /*0030*/  S2R R3, SR_CTAID.X ;  /* 0x0000000000037919 */ /* 0x000ea20000002500 */
[----:B-1----:R-:W-:Y:S01]  /*0040*/  IMAD.SHL.U32 R0, R0, 0x2, RZ ;  /* 0x0000000200007824 */ /* 0x002fe200078e00ff */
[----:B--2---:R-:W-:-:S04]  /*0050*/  SHF.R.S32.HI R5, RZ, 0x17, R3 ;  /* 0x00000017ff057819 */ /* 0x004fc80000011403 */
[----:B------:R-:W-:Y:S02]  /*0060*/  LOP3.LUT R0, R0, 0xfe, RZ, 0xc0, !PT ;  /* 0x000000fe00007812 */ /* 0x000fe400078ec0ff */
[----:B------:R-:W-:-:S03]  /*0070*/  SGXT R5, R5, 0x1 ;  /* 0x000000010505781a */ /* 0x000fc60000000200 */
[----:B------:R-:W-:Y:S02]  /*0080*/  IMAD R0, R3, 0x100, R0 ;  /* 0x0000010003007824 */ /* 0x000fe400078e0200 */
[----:B------:R-:W1:Y:S02]  /*0090*/  LDC.64 R2, c[0x0][0x210] ;  /* 0x00008400ff027b82 */ /* 0x000e640000000a00 */
[----:B------:R-:W-:Y:S01]  /*00a0*/  VIADD R4, R0, 0x1 ;  /* 0x0000000100047836 */ /* 0x000fe20000000000 */
[CC--:B------:R-:W-:Y:S02]  /*00b0*/  LEA.HI R6, R5.reuse, R0.reuse, RZ, 0x2 ;  /* 0x0000000005067211 */ /* 0x0c0fe400078f10ff */
[C---:B------:R-:W-:Y:S02]  /*00c0*/  LEA.HI R8, R5.reuse, R0, RZ, 0x4 ;  /* 0x0000000005087211 */ /* 0x040fe400078f20ff */
[----:B------:R-:W-:Y:S02]  /*00d0*/  SHF.R.S32.HI R7, RZ, 0x2, R6 ;  /* 0x00000002ff077819 */ /* 0x000fe40000011406 */
[----:B------:R-:W-:Y:S01]  /*00e0*/  LEA.HI R5, R5, R4, RZ, 0x2 ;  /* 0x0000000405057211 */ /* 0x000fe200078f10ff */
[----:B------:R-:W-:Y:S01]  /*00f0*/  IMAD.SHL.U32 R8, R8, 0x2, RZ ;  /* 0x0000000208087824 */ /* 0x000fe200078e00ff */
[----:B------:R-:W-:-:S02]  /*0100*/  LEA.HI R9, R7, R7, RZ, 0x2 ;  /* 0x0000000707097211 */ /* 0x000fc400078f10ff */
[----:B------:R-:W-:Y:S02]  /*0110*/  LOP3.LUT R11, R6, 0x1ffffffc, RZ, 0xc0, !PT ;  /* 0x1ffffffc060b7812 */ /* 0x000fe400078ec0ff */
[----:B------:R-:W-:Y:S02]  /*0120*/  LOP3.LUT R6, R9, 0x7ffffffc, RZ, 0xc0, !PT ;  /* 0x7ffffffc09067812 */ /* 0x000fe400078ec0ff */
[----:B------:R-:W-:Y:S01]  /*0130*/  LOP3.LUT R5, R5, 0x1ffffffc, RZ, 0xc0, !PT ;  /* 0x1ffffffc05057812 */ /* 0x000fe200078ec0ff */
[----:B------:R-:W-:Y:S01]  /*0140*/  IMAD.IADD R11, R0, 0x1, -R11 ;  /* 0x00000001000b7824 */ /* 0x000fe200078e0a0b */
[----:B------:R-:W-:Y:S01]  /*0150*/  LOP3.LUT R8, R8, 0xffffffe0, RZ, 0xc0, !PT ;  /* 0xffffffe008087812 */ /* 0x000fe200078ec0ff */
[----:B------:R-:W-:Y:S01]  /*0160*/  IMAD.IADD R6, R7, 0x1, -R6 ;  /* 0x0000000107067824 */ /* 0x000fe200078e0a06 */
[----:B------:R-:W-:Y:S01]  /*0170*/  ISETP.GE.AND P0, PT, R0, 0x100, PT ;  /* 0x000001000000780c */ /* 0x000fe20003f06270 */
[----:B------:R-:W-:Y:S02]  /*0180*/  IMAD.IADD R5, R4, 0x1, -R5 ;  /* 0x0000000104057824 */ /* 0x000fe400078e0a05 */
[--C-:B------:R-:W-:Y:S01]  /*0190*/  IMAD R11, R11, 0x8, R8.reuse ;  /* 0x000000080b0b7824 */ /* 0x100fe200078e0208 */
[----:B------:R-:W-:Y:S01]  /*01a0*/  LEA R6, R6, 0x1, 0x1 ;  /* 0x0000000106067811 */ /* 0x000fe200078e08ff */
[----:B------:R-:W-:Y:S01]  /*01b0*/  IMAD R7, R5, 0x8, R8 ;  /* 0x0000000805077824 */ /* 0x000fe200078e0208 */
[----:B------:R-:W-:-:S03]  /*01c0*/  CS2R R8, SRZ ;  /* 0x0000000000087805 */ /* 0x000fc6000001ff00 */
[----:B------:R-:W-:Y:S02]  /*01d0*/  IMAD.IADD R5, R11, 0x1, R6 ;  /* 0x000000010b057824 */ /* 0x000fe400078e0206 */
[----:B------:R-:W-:Y:S02]  /*01e0*/  IMAD.IADD R7, R6, 0x1, R7 ;  /* 0x0000000106077824 */ /* 0x000fe400078e0207 */
[----:B-1----:R-:W-:-:S04]  /*01f0*/  IMAD.WIDE R4, R5, 0x4, R2 ;  /* 0x0000000405047825 */ /* 0x002fc800078e0202 */
[----:B------:R-:W-:Y:S01]  /*0200*/  IMAD.WIDE R2, R7, 0x4, R2 ;  /* 0x0000000407027825 */ /* 0x000fe200078e0202 */
[----:B------:R1:W5:Y:S01]  /*0210*/  @!P0 LDG.E.EL R8, desc[UR4][R4.64] ;  /* 0x0000000404088981 */ /* 0x000362000c2e1900 */
[----:B------:R-:W2:Y:S03]  /*0220*/  LDC.64 R6, c[0x0][0x218] ;  /* 0x00008600ff067b82 */ /* 0x000ea60000000a00 */
[----:B------:R1:W5:Y:S01]  /*0230*/  @!P0 LDG.E.EL R9, desc[UR4][R2.64] ;  /* 0x0000000402098981 */ /* 0x000362000c2e1900 */
[----:B--2---:R-:W-:Y:S01]  /*0240*/  IMAD.WIDE R6, R0, 0x4, R6 ;  /* 0x0000000400067825 */ /* 0x004fe200078e0206 */
[----:B-1----:R-:W-:Y:S06]  /*0250*/  @P0 EXIT ;  /* 0x000000000000094d */ /* 0x002fec0003800000 */
[----:B-----5:R-:W-:Y:S01]  /*0260*/  STG.E.64 desc[UR4][R6.64], R8 ;  /* 0x0000000806007986 */ /* 0x020fe2000c101b04 */
[----:B------:R-:W-:Y:S05]  /*0270*/  EXIT ;  /* 0x000000000000794d */ /* 0x000fea0003800000 */
.L_x_0:
[----:B------:R-:W-:-:S00]  /*0280*/  BRA `(.L_x_0) ;  /* 0xfffffffc00fc7947 */ /* 0x000fc0000383ffff */
[----:B------:R-:W-:-:S00]  /*0290*/  NOP ;  /* 0x0000000000007918 */ /* 0x000fc00000000000 */
        /* <DEDUP_REMOVED lines=14> */
.L_x_1:


//--------------------- .nv.constant0.triton_poi_fused_clone_1 --------------------------
	.section	.nv.constant0.triton_poi_fused_clone_1,"a",@progbits
	.sectionflags	@""
	.align	4
.nv.constant0.triton_poi_fused_clone_1:
	.zero		548
